//
// Generated by NVIDIA NVVM Compiler
//
// Compiler Build ID: CL-36424714
// Cuda compilation tools, release 13.0, V13.0.88
// Based on NVVM 20.0.0
//

.version 9.0
.target sm_100
.address_size 64

	// .globl	_Z14add_mat_kernelPfS_S_i

.visible .entry _Z14add_mat_kernelPfS_S_i(
	.param .u64 .ptr .align 1 _Z14add_mat_kernelPfS_S_i_param_0,
	.param .u64 .ptr .align 1 _Z14add_mat_kernelPfS_S_i_param_1,
	.param .u64 .ptr .align 1 _Z14add_mat_kernelPfS_S_i_param_2,
	.param .u32 _Z14add_mat_kernelPfS_S_i_param_3
)
{
	.reg .pred 	%p<2>;
	.reg .b32 	%r<12>;
	.reg .b32 	%f<4>;
	.reg .b64 	%rd<11>;

	ld.param.u64 	%rd1, [_Z14add_mat_kernelPfS_S_i_param_0];
	ld.param.u64 	%rd2, [_Z14add_mat_kernelPfS_S_i_param_1];
	ld.param.u64 	%rd3, [_Z14add_mat_kernelPfS_S_i_param_2];
	ld.param.u32 	%r2, [_Z14add_mat_kernelPfS_S_i_param_3];
	mov.u32 	%r3, %ctaid.x;
	mov.u32 	%r4, %ntid.x;
	mov.u32 	%r5, %tid.x;
	mad.lo.s32 	%r6, %r3, %r4, %r5;
	mov.u32 	%r7, %ctaid.y;
	mov.u32 	%r8, %ntid.y;
	mov.u32 	%r9, %tid.y;
	mad.lo.s32 	%r10, %r7, %r8, %r9;
	mad.lo.s32 	%r1, %r2, %r10, %r6;
	mul.lo.s32 	%r11, %r2, %r2;
	setp.ge.s32 	%p1, %r1, %r11;
	@%p1 bra 	$L__BB0_2;
	cvta.to.global.u64 	%rd4, %rd1;
	cvta.to.global.u64 	%rd5, %rd2;
	cvta.to.global.u64 	%rd6, %rd3;
	mul.wide.s32 	%rd7, %r1, 4;
	add.s64 	%rd8, %rd4, %rd7;
	ld.global.f32 	%f1, [%rd8];
	add.s64 	%rd9, %rd5, %rd7;
	ld.global.f32 	%f2, [%rd9];
	add.f32 	%f3, %f1, %f2;
	add.s64 	%rd10, %rd6, %rd7;
	st.global.f32 	[%rd10], %f3;
$L__BB0_2:
	ret;

}


// ===== COMPILED SASS (sm_100) =====

	.target	sm_100

	.elftype	@"ET_EXEC"


//--------------------- .note.nv.tkinfo           --------------------------
	.section	.note.nv.tkinfo,"",@"SHT_NOTE"
	.sectionflags	@"SHF_NOTE_NV_TKINFO"
	.tkinfo
        /*0018*/ 	.word	0x00000002
        /*0030*/ 	.string	""
        /*0030*/ 	.string	"ptxas"
        /*0030*/ 	.string	"Cuda compilation tools, release 13.0, V13.0.88"
        /*0030*/ 	.string	"Build cuda_13.0.r13.0/compiler.36424714_0"
        /*0030*/ 	.string	"-arch sm_100 -m 64 "



//--------------------- .note.nv.cuinfo           --------------------------
	.section	.note.nv.cuinfo,"",@"SHT_NOTE"
	.sectionflags	@"SHF_NOTE_NV_CUINFO"
        /*0018*/ 	.short	0x0002
        /*001a*/ 	.short	0x0064
        /*001c*/ 	.short	0x0082
	.zero		2


//--------------------- .nv.info                  --------------------------
	.section	.nv.info,"",@"SHT_CUDA_INFO"
	.align	4


	//----- nvinfo : EIATTR_REGCOUNT
	.align		4
        /*0000*/ 	.byte	0x04, 0x2f
        /*0002*/ 	.short	(.L_1 - .L_0)
	.align		4
.L_0:
        /*0004*/ 	.word	index@(_Z14add_mat_kernelPfS_S_i)
        /*0008*/ 	.word	0x0000000c


	//----- nvinfo : EIATTR_FRAME_SIZE
	.align		4
.L_1:
        /*000c*/ 	.byte	0x04, 0x11
        /*000e*/ 	.short	(.L_3 - .L_2)
	.align		4
.L_2:
        /*0010*/ 	.word	index@(_Z14add_mat_kernelPfS_S_i)
        /*0014*/ 	.word	0x00000000


	//----- nvinfo : EIATTR_MIN_STACK_SIZE
	.align		4
.L_3:
        /*0018*/ 	.byte	0x04, 0x12
        /*001a*/ 	.short	(.L_5 - .L_4)
	.align		4
.L_4:
        /*001c*/ 	.word	index@(_Z14add_mat_kernelPfS_S_i)
        /*0020*/ 	.word	0x00000000
.L_5:


//--------------------- .nv.compat                --------------------------
	.section	.nv.compat,"",@"SHT_CUDA_COMPAT_INFO"
	.align	4
        /*0000*/ 	.byte	0x02, 0x09, 0x00, 0x00, 0x02, 0x02, 0x01, 0x00, 0x02, 0x05, 0x05, 0x00, 0x03, 0x07, 0x01, 0x01
        /*0010*/ 	.byte	0x02, 0x03, 0x00, 0x00, 0x02, 0x06, 0x01, 0x00, 0x04, 0x0b, 0x08, 0x00, 0x09, 0x00, 0x00, 0x00
        /*0020*/ 	.byte	0x00, 0x00, 0x00, 0x00


//--------------------- .nv.info._Z14add_mat_kernelPfS_S_i --------------------------
	.section	.nv.info._Z14add_mat_kernelPfS_S_i,"",@"SHT_CUDA_INFO"
	.sectionflags	@""
	.align	4


	//----- nvinfo : EIATTR_CUDA_API_VERSION
	.align		4
        /*0000*/ 	.byte	0x04, 0x37
        /*0002*/ 	.short	(.L_7 - .L_6)
.L_6:
        /*0004*/ 	.word	0x00000082


	//----- nvinfo : EIATTR_KPARAM_INFO
	.align		4
.L_7:
        /*0008*/ 	.byte	0x04, 0x17
        /*000a*/ 	.short	(.L_9 - .L_8)
.L_8:
        /*000c*/ 	.word	0x00000000
        /*0010*/ 	.short	0x0003
        /*0012*/ 	.short	0x0018
        /*0014*/ 	.byte	0x00, 0xf0, 0x11, 0x00


	//----- nvinfo : EIATTR_KPARAM_INFO
	.align		4
.L_9:
        /*0018*/ 	.byte	0x04, 0x17
        /*001a*/ 	.short	(.L_11 - .L_10)
.L_10:
        /*001c*/ 	.word	0x00000000
        /*0020*/ 	.short	0x0002
        /*0022*/ 	.short	0x0010
        /*0024*/ 	.byte	0x00, 0xf5, 0x21, 0x00


	//----- nvinfo : EIATTR_KPARAM_INFO
	.align		4
.L_11:
        /*0028*/ 	.byte	0x04, 0x17
        /*002a*/ 	.short	(.L_13 - .L_12)
.L_12:
        /*002c*/ 	.word	0x00000000
        /*0030*/ 	.short	0x0001
        /*0032*/ 	.short	0x0008
        /*0034*/ 	.byte	0x00, 0xf5, 0x21, 0x00


	//----- nvinfo : EIATTR_KPARAM_INFO
	.align		4
.L_13:
        /*0038*/ 	.byte	0x04, 0x17
        /*003a*/ 	.short	(.L_15 - .L_14)
.L_14:
        /*003c*/ 	.word	0x00000000
        /*0040*/ 	.short	0x0000
        /*0042*/ 	.short	0x0000
        /*0044*/ 	.byte	0x00, 0xf5, 0x21, 0x00


	//----- nvinfo : EIATTR_SPARSE_MMA_MASK
	.align		4
.L_15:
        /*0048*/ 	.byte	0x03, 0x50
        /*004a*/ 	.short	0x0000


	//----- nvinfo : EIATTR_MAXREG_COUNT
	.align		4
        /*004c*/ 	.byte	0x03, 0x1b
        /*004e*/ 	.short	0x00ff


	//----- nvinfo : EIATTR_MERCURY_ISA_VERSION
	.align		4
        /*0050*/ 	.byte	0x03, 0x5f
        /*0052*/ 	.short	0x0101


	//----- nvinfo : EIATTR_VRC_CTA_INIT_COUNT
	.align		4
        /*0054*/ 	.byte	0x02, 0x4a
	.zero		1
	.zero		1


	//----- nvinfo : EIATTR_EXIT_INSTR_OFFSETS
	.align		4
        /*0058*/ 	.byte	0x04, 0x1c
        /*005a*/ 	.short	(.L_17 - .L_16)


	//   ....[0]....
.L_16:
        /*005c*/ 	.word	0x000000d0


	//   ....[1]....
        /*0060*/ 	.word	0x00000190


	//----- nvinfo : EIATTR_CBANK_PARAM_SIZE
	.align		4
.L_17:
        /*0064*/ 	.byte	0x03, 0x19
        /*0066*/ 	.short	0x001c


	//----- nvinfo : EIATTR_PARAM_CBANK
	.align		4
        /*0068*/ 	.byte	0x04, 0x0a
        /*006a*/ 	.short	(.L_19 - .L_18)
	.align		4
.L_18:
        /*006c*/ 	.word	index@(.nv.constant0._Z14add_mat_kernelPfS_S_i)
        /*0070*/ 	.short	0x0380
        /*0072*/ 	.short	0x001c


	//----- nvinfo : EIATTR_SW_WAR
	.align		4
.L_19:
        /*0074*/ 	.byte	0x04, 0x36
        /*0076*/ 	.short	(.L_21 - .L_20)
.L_20:
        /*0078*/ 	.word	0x00000008
.L_21:


//--------------------- .nv.callgraph             --------------------------
	.section	.nv.callgraph,"",@"SHT_CUDA_CALLGRAPH"
	.align	4
	.sectionentsize	8
	.align		4
        /*0000*/ 	.word	0x00000000
	.align		4
        /*0004*/ 	.word	0xffffffff
	.align		4
        /*0008*/ 	.word	0x00000000
	.align		4
        /*000c*/ 	.word	0xfffffffe
	.align		4
        /*0010*/ 	.word	0x00000000
	.align		4
        /*0014*/ 	.word	0xfffffffd
	.align		4
        /*0018*/ 	.word	0x00000000
	.align		4
        /*001c*/ 	.word	0xfffffffc


//--------------------- .text._Z14add_mat_kernelPfS_S_i --------------------------
	.section	.text._Z14add_mat_kernelPfS_S_i,"ax",@progbits
	.align	128
        .global         _Z14add_mat_kernelPfS_S_i
        .type           _Z14add_mat_kernelPfS_S_i,@function
        .size           _Z14add_mat_kernelPfS_S_i,(.L_x_1 - _Z14add_mat_kernelPfS_S_i)
        .other          _Z14add_mat_kernelPfS_S_i,@"STO_CUDA_ENTRY STV_DEFAULT"
_Z14add_mat_kernelPfS_S_i:
.text._Z14add_mat_kernelPfS_S_i:
[----:B------:R-:W-:Y:S01]  /*0000*/  LDC R1, c[0x0][0x37c] ;  /* 0x0000df00ff017b82 */ /* 0x000fe20000000800 */
[----:B------:R-:W0:Y:S07]  /*0010*/  S2R R3, SR_TID.X ;  /* 0x0000000000037919 */ /* 0x000e2e0000002100 */
[----:B------:R-:W0:Y:S01]  /*0020*/  S2UR UR4, SR_CTAID.X ;  /* 0x00000000000479c3 */ /* 0x000e220000002500 */
[----:B------:R-:W1:Y:S01]  /*0030*/  LDCU UR6, c[0x0][0x398] ;  /* 0x00007300ff0677ac */ /* 0x000e620008000800 */
[----:B------:R-:W2:Y:S06]  /*0040*/  S2R R5, SR_TID.Y ;  /* 0x0000000000057919 */ /* 0x000eac0000002200 */
[----:B------:R-:W0:Y:S08]  /*0050*/  LDC R0, c[0x0][0x360] ;  /* 0x0000d800ff007b82 */ /* 0x000e300000000800 */
[----:B------:R-:W2:Y:S08]  /*0060*/  S2UR UR5, SR_CTAID.Y ;  /* 0x00000000000579c3 */ /* 0x000eb00000002600 */
[----:B------:R-:W2:Y:S01]  /*0070*/  LDC R2, c[0x0][0x364] ;  /* 0x0000d900ff027b82 */ /* 0x000ea20000000800 */
[----:B0-----:R-:W-:Y:S01]  /*0080*/  IMAD R0, R0, UR4, R3 ;  /* 0x0000000400007c24 */ /* 0x001fe2000f8e0203 */
[----:B-1----:R-:W-:Y:S01]  /*0090*/  UIMAD UR4, UR6, UR6, URZ ;  /* 0x00000006060472a4 */ /* 0x002fe2000f8e02ff */
[----:B--2---:R-:W-:-:S04]  /*00a0*/  IMAD R3, R2, UR5, R5 ;  /* 0x0000000502037c24 */ /* 0x004fc8000f8e0205 */
[----:B------:R-:W-:-:S05]  /*00b0*/  IMAD R9, R3, UR6, R0 ;  /* 0x0000000603097c24 */ /* 0x000fca000f8e0200 */
[----:B------:R-:W-:-:S13]  /*00c0*/  ISETP.GE.AND P0, PT, R9, UR4, PT ;  /* 0x0000000409007c0c */ /* 0x000fda000bf06270 */
[----:B------:R-:W-:Y:S05]  /*00d0*/  @P0 EXIT ;  /* 0x000000000000094d */ /* 0x000fea0003800000 */
[----:B------:R-:W0:Y:S01]  /*00e0*/  LDC.64 R2, c[0x0][0x380] ;  /* 0x0000e000ff027b82 */ /* 0x000e220000000a00 */
[----:B------:R-:W1:Y:S07]  /*00f0*/  LDCU.64 UR4, c[0x0][0x358] ;  /* 0x00006b00ff0477ac */ /* 0x000e6e0008000a00 */
[----:B------:R-:W2:Y:S08]  /*0100*/  LDC.64 R4, c[0x0][0x388] ;  /* 0x0000e200ff047b82 */ /* 0x000eb00000000a00 */
[----:B------:R-:W3:Y:S01]  /*0110*/  LDC.64 R6, c[0x0][0x390] ;  /* 0x0000e400ff067b82 */ /* 0x000ee20000000a00 */
[----:B0-----:R-:W-:-:S06]  /*0120*/  IMAD.WIDE R2, R9, 0x4, R2 ;  /* 0x0000000409027825 */ /* 0x001fcc00078e0202 */
[----:B-1----:R-:W4:Y:S01]  /*0130*/  LDG.E R2, desc[UR4][R2.64] ;  /* 0x0000000402027981 */ /* 0x002f22000c1e1900 */
[----:B--2---:R-:W-:-:S06]  /*0140*/  IMAD.WIDE R4, R9, 0x4, R4 ;  /* 0x0000000409047825 */ /* 0x004fcc00078e0204 */
[----:B------:R-:W4:Y:S01]  /*0150*/  LDG.E R5, desc[UR4][R4.64] ;  /* 0x0000000404057981 */ /* 0x000f22000c1e1900 */
[----:B---3--:R-:W-:-:S04]  /*0160*/  IMAD.WIDE R6, R9, 0x4, R6 ;  /* 0x0000000409067825 */ /* 0x008fc800078e0206 */
[----:B----4-:R-:W-:-:S05]  /*0170*/  FADD R9, R2, R5 ;  /* 0x0000000502097221 */ /* 0x010fca0000000000 */
[----:B------:R-:W-:Y:S01]  /*0180*/  STG.E desc[UR4][R6.64], R9 ;  /* 0x0000000906007986 */ /* 0x000fe2000c101904 */
[----:B------:R-:W-:Y:S05]  /*0190*/  EXIT ;  /* 0x000000000000794d */ /* 0x000fea0003800000 */
.L_x_0:
[----:B------:R-:W-:-:S00]  /*01a0*/  BRA `(.L_x_0) ;  /* 0xfffffffc00fc7947 */ /* 0x000fc0000383ffff */
[----:B------:R-:W-:-:S00]  /*01b0*/  NOP ;  /* 0x0000000000007918 */ /* 0x000fc00000000000 */
        /* <DEDUP_REMOVED lines=12> */
.L_x_1:


//--------------------- .nv.shared.reserved.0     --------------------------
	.section	.nv.shared.reserved.0,"aw",@nobits
	.weak		__nv_reservedSMEM_offset_0_alias
	.size		__nv_reservedSMEM_offset_0_alias, 0, 64
	.other		__nv_reservedSMEM_offset_0_alias,@"STO_CUDA_RESERVED_SHARED STV_DEFAULT"
__nv_reservedSMEM_offset_0_alias:
	.zero		0
	.zero		64


//--------------------- .nv.constant0._Z14add_mat_kernelPfS_S_i --------------------------
	.section	.nv.constant0._Z14add_mat_kernelPfS_S_i,"a",@progbits
	.sectionflags	@""
	.align	4
.nv.constant0._Z14add_mat_kernelPfS_S_i:
	.zero		924


//--------------------- SYMBOLS --------------------------

	.type		.nv.reservedSmem.offset0,@object
	.size		.nv.reservedSmem.offset0,0x4
